//
// Generated by NVIDIA NVVM Compiler
//
// Compiler Build ID: CL-36424714
// Cuda compilation tools, release 13.0, V13.0.88
// Based on NVVM 20.0.0
//

.version 9.0
.target sm_100
.address_size 64

	// .globl	_Z10compWithinPfiiPiiS0_S_fi

.visible .entry _Z10compWithinPfiiPiiS0_S_fi(
	.param .u64 .ptr .align 1 _Z10compWithinPfiiPiiS0_S_fi_param_0,
	.param .u32 _Z10compWithinPfiiPiiS0_S_fi_param_1,
	.param .u32 _Z10compWithinPfiiPiiS0_S_fi_param_2,
	.param .u64 .ptr .align 1 _Z10compWithinPfiiPiiS0_S_fi_param_3,
	.param .u32 _Z10compWithinPfiiPiiS0_S_fi_param_4,
	.param .u64 .ptr .align 1 _Z10compWithinPfiiPiiS0_S_fi_param_5,
	.param .u64 .ptr .align 1 _Z10compWithinPfiiPiiS0_S_fi_param_6,
	.param .f32 _Z10compWithinPfiiPiiS0_S_fi_param_7,
	.param .u32 _Z10compWithinPfiiPiiS0_S_fi_param_8
)
{
	.reg .pred 	%p<24>;
	.reg .b32 	%r<35>;
	.reg .b32 	%f<127>;
	.reg .b64 	%rd<21>;

	ld.param.u64 	%rd8, [_Z10compWithinPfiiPiiS0_S_fi_param_0];
	ld.param.u32 	%r8, [_Z10compWithinPfiiPiiS0_S_fi_param_1];
	ld.param.u32 	%r9, [_Z10compWithinPfiiPiiS0_S_fi_param_2];
	ld.param.u64 	%rd6, [_Z10compWithinPfiiPiiS0_S_fi_param_3];
	ld.param.u32 	%r11, [_Z10compWithinPfiiPiiS0_S_fi_param_4];
	ld.param.u64 	%rd9, [_Z10compWithinPfiiPiiS0_S_fi_param_5];
	ld.param.u64 	%rd7, [_Z10compWithinPfiiPiiS0_S_fi_param_6];
	ld.param.f32 	%f9, [_Z10compWithinPfiiPiiS0_S_fi_param_7];
	ld.param.u32 	%r10, [_Z10compWithinPfiiPiiS0_S_fi_param_8];
	cvta.to.global.u64 	%rd1, %rd8;
	cvta.to.global.u64 	%rd2, %rd9;
	mov.u32 	%r12, %ctaid.x;
	mov.u32 	%r13, %ntid.x;
	mov.u32 	%r14, %tid.x;
	mad.lo.s32 	%r1, %r12, %r13, %r14;
	setp.ge.s32 	%p1, %r1, %r11;
	mov.f32 	%f126, 0f3F800000;
	@%p1 bra 	$L__BB0_12;
	cvta.to.global.u64 	%rd10, %rd6;
	mul.lo.s32 	%r2, %r9, 3;
	mul.wide.s32 	%rd11, %r1, 4;
	add.s64 	%rd12, %rd10, %rd11;
	ld.global.u32 	%r15, [%rd12];
	mul.lo.s32 	%r3, %r15, %r2;
	mul.lo.s32 	%r4, %r10, 3;
	mad.lo.s32 	%r16, %r15, %r9, %r10;
	mul.wide.s32 	%rd13, %r16, 4;
	add.s64 	%rd14, %rd2, %rd13;
	atom.global.exch.b32 	%r17, [%rd14], 1;
	cvt.rn.f32.s32 	%f1, %r1;
	mov.f32 	%f11, 0f00000000;
	mov.f32 	%f12, 0f3F000000;
	mul.rn.f32 	%f13, %f12, %f11;
	mov.f32 	%f14, 0f3DF6384F;
	mul.rn.f32 	%f15, %f14, %f11;
	fma.rn.f32 	%f16, %f13, 0f3FB8AA3B, 0f00000000;
	add.f32 	%f17, %f16, 0f00000000;
	mul.f32 	%f18, %f15, 0f40400000;
	fma.rn.f32 	%f19, %f18, %f13, %f17;
	fma.rn.f32 	%f20, %f15, 0f00000000, %f19;
	add.rn.f32 	%f2, %f11, %f20;
	mov.f32 	%f21, 0f80000000;
	add.rn.f32 	%f22, %f2, %f21;
	neg.f32 	%f23, %f22;
	add.rn.f32 	%f3, %f20, %f23;
	setp.eq.s32 	%p2, %r1, 0;
	@%p2 bra 	$L__BB0_6;
	abs.f32 	%f4, %f1;
	setp.num.f32 	%p3, %f4, %f4;
	@%p3 bra 	$L__BB0_4;
	mov.f32 	%f51, 0fBF800000;
	add.rn.f32 	%f126, %f51, %f1;
	bra.uni 	$L__BB0_6;
$L__BB0_4:
	setp.eq.f32 	%p4, %f4, 0f7F800000;
	@%p4 bra 	$L__BB0_6;
	mul.rn.f32 	%f25, %f2, %f1;
	cvt.rni.f32.f32 	%f26, %f25;
	sub.f32 	%f27, %f25, %f26;
	neg.f32 	%f28, %f25;
	fma.rn.f32 	%f29, %f2, %f1, %f28;
	fma.rn.f32 	%f30, %f3, %f1, %f29;
	add.f32 	%f31, %f27, %f30;
	setp.gt.f32 	%p5, %f26, 0f00000000;
	selp.b32 	%r18, 0, -2097152000, %p5;
	setp.lt.f32 	%p6, %f25, 0f00000000;
	selp.f32 	%f32, 0f00000000, 0f7F800000, %p6;
	abs.f32 	%f33, %f25;
	setp.gt.f32 	%p7, %f33, 0f43180000;
	cvt.rzi.s32.f32 	%r19, %f26;
	shl.b32 	%r20, %r19, 23;
	sub.s32 	%r21, %r20, %r18;
	mov.b32 	%f34, %r21;
	add.s32 	%r22, %r18, 2130706432;
	mov.b32 	%f35, %r22;
	fma.rn.f32 	%f36, %f31, 0f391FCB8E, 0f3AAF85ED;
	fma.rn.f32 	%f37, %f36, %f31, 0f3C1D9856;
	fma.rn.f32 	%f38, %f37, %f31, 0f3D6357BB;
	fma.rn.f32 	%f39, %f38, %f31, 0f3E75FDEC;
	fma.rn.f32 	%f40, %f39, %f31, 0f3F317218;
	fma.rn.f32 	%f41, %f40, %f31, 0f3F800000;
	mul.f32 	%f42, %f41, %f35;
	mul.f32 	%f43, %f42, %f34;
	selp.f32 	%f44, %f32, %f43, %p7;
	mul.f32 	%f45, %f1, 0f3F000000;
	cvt.rzi.f32.f32 	%f46, %f45;
	add.f32 	%f47, %f46, %f46;
	sub.f32 	%f48, %f1, %f47;
	abs.f32 	%f49, %f48;
	setp.neu.f32 	%p8, %f49, 0f3F800000;
	neg.f32 	%f50, %f44;
	selp.f32 	%f126, %f44, %f50, %p8;
$L__BB0_6:
	cvt.rn.f32.s32 	%f52, %r8;
	fma.rn.f32 	%f53, %f126, %f52, %f52;
	mul.f32 	%f54, %f53, 0f3F000000;
	cvt.rzi.s32.f32 	%r34, %f54;
	setp.ge.s32 	%p9, %r34, %r8;
	setp.lt.s32 	%p10, %r34, 0;
	or.pred  	%p11, %p9, %p10;
	@%p11 bra 	$L__BB0_12;
	add.s32 	%r23, %r3, %r4;
	mul.wide.s32 	%rd15, %r23, 4;
	add.s64 	%rd3, %rd1, %rd15;
	cvta.to.global.u64 	%rd16, %rd7;
	mul.wide.s32 	%rd17, %r4, 4;
	add.s64 	%rd4, %rd16, %rd17;
	add.s32 	%r24, %r1, 1;
	setp.eq.s32 	%p12, %r24, 0;
	cvt.rn.f32.s32 	%f55, %r24;
	mul.f32 	%f56, %f55, 0f3F000000;
	cvt.rzi.f32.f32 	%f57, %f56;
	add.f32 	%f58, %f57, %f57;
	sub.f32 	%f59, %f55, %f58;
	abs.f32 	%f60, %f59;
	setp.neu.f32 	%p13, %f60, 0f3F800000;
	mul.rn.f32 	%f61, %f2, %f55;
	neg.f32 	%f62, %f61;
	fma.rn.f32 	%f63, %f2, %f55, %f62;
	fma.rn.f32 	%f64, %f3, %f55, %f63;
	cvt.rni.f32.f32 	%f65, %f61;
	sub.f32 	%f66, %f61, %f65;
	add.f32 	%f67, %f66, %f64;
	fma.rn.f32 	%f68, %f67, 0f391FCB8E, 0f3AAF85ED;
	fma.rn.f32 	%f69, %f68, %f67, 0f3C1D9856;
	fma.rn.f32 	%f70, %f69, %f67, 0f3D6357BB;
	fma.rn.f32 	%f71, %f70, %f67, 0f3E75FDEC;
	fma.rn.f32 	%f72, %f71, %f67, 0f3F317218;
	fma.rn.f32 	%f73, %f72, %f67, 0f3F800000;
	cvt.rzi.s32.f32 	%r25, %f65;
	setp.gt.f32 	%p14, %f65, 0f00000000;
	selp.b32 	%r26, 0, -2097152000, %p14;
	add.s32 	%r27, %r26, 2130706432;
	mov.b32 	%f74, %r27;
	mul.f32 	%f75, %f73, %f74;
	shl.b32 	%r28, %r25, 23;
	sub.s32 	%r29, %r28, %r26;
	mov.b32 	%f76, %r29;
	mul.f32 	%f77, %f75, %f76;
	abs.f32 	%f78, %f61;
	setp.gt.f32 	%p15, %f78, 0f43180000;
	setp.lt.f32 	%p16, %f61, 0f00000000;
	selp.f32 	%f79, 0f00000000, 0f7F800000, %p16;
	selp.f32 	%f80, %f79, %f77, %p15;
	abs.f32 	%f81, %f55;
	setp.nan.f32 	%p17, %f81, %f81;
	setp.eq.f32 	%p18, %f81, 0f7F800000;
	neg.f32 	%f82, %f80;
	selp.f32 	%f83, %f80, %f82, %p13;
	mov.f32 	%f84, 0fBF800000;
	add.rn.f32 	%f85, %f84, %f55;
	selp.f32 	%f86, 0f3F800000, %f83, %p18;
	selp.f32 	%f87, %f85, %f86, %p17;
	selp.f32 	%f8, 0f3F800000, %f87, %p12;
$L__BB0_8:
	mad.lo.s32 	%r30, %r34, %r9, %r10;
	mul.wide.s32 	%rd18, %r30, 4;
	add.s64 	%rd5, %rd2, %rd18;
	ld.global.u32 	%r31, [%rd5];
	setp.ne.s32 	%p19, %r31, 0;
	@%p19 bra 	$L__BB0_11;
	mad.lo.s32 	%r32, %r34, %r2, %r4;
	mul.wide.s32 	%rd19, %r32, 4;
	add.s64 	%rd20, %rd1, %rd19;
	ld.global.f32 	%f88, [%rd20];
	ld.global.f32 	%f89, [%rd3];
	sub.f32 	%f90, %f88, %f89;
	ld.global.f32 	%f91, [%rd20+4];
	ld.global.f32 	%f92, [%rd3+4];
	sub.f32 	%f93, %f91, %f92;
	ld.global.f32 	%f94, [%rd20+8];
	ld.global.f32 	%f95, [%rd3+8];
	sub.f32 	%f96, %f94, %f95;
	ld.global.f32 	%f97, [%rd4];
	div.rn.f32 	%f98, %f90, %f97;
	mov.f32 	%f99, 0f3F000000;
	copysign.f32 	%f100, %f98, %f99;
	add.rz.f32 	%f101, %f98, %f100;
	cvt.rzi.f32.f32 	%f102, %f101;
	mul.f32 	%f103, %f97, %f102;
	sub.f32 	%f104, %f90, %f103;
	ld.global.f32 	%f105, [%rd4+4];
	div.rn.f32 	%f106, %f93, %f105;
	copysign.f32 	%f107, %f106, %f99;
	add.rz.f32 	%f108, %f106, %f107;
	cvt.rzi.f32.f32 	%f109, %f108;
	mul.f32 	%f110, %f105, %f109;
	sub.f32 	%f111, %f93, %f110;
	ld.global.f32 	%f112, [%rd4+8];
	div.rn.f32 	%f113, %f96, %f112;
	copysign.f32 	%f114, %f113, %f99;
	add.rz.f32 	%f115, %f113, %f114;
	cvt.rzi.f32.f32 	%f116, %f115;
	mul.f32 	%f117, %f112, %f116;
	sub.f32 	%f118, %f96, %f117;
	mul.f32 	%f119, %f111, %f111;
	fma.rn.f32 	%f120, %f104, %f104, %f119;
	fma.rn.f32 	%f121, %f118, %f118, %f120;
	sqrt.rn.f32 	%f122, %f121;
	setp.gtu.f32 	%p20, %f122, %f9;
	@%p20 bra 	$L__BB0_11;
	atom.global.exch.b32 	%r33, [%rd5], 1;
$L__BB0_11:
	cvt.rn.f32.u32 	%f123, %r34;
	add.f32 	%f124, %f8, %f123;
	cvt.rzi.s32.f32 	%r34, %f124;
	setp.lt.s32 	%p21, %r34, %r8;
	setp.gt.s32 	%p22, %r34, -1;
	and.pred  	%p23, %p21, %p22;
	@%p23 bra 	$L__BB0_8;
$L__BB0_12:
	ret;

}


// ===== COMPILED SASS (sm_100) =====

	.target	sm_100

	.elftype	@"ET_EXEC"


//--------------------- .note.nv.tkinfo           --------------------------
	.section	.note.nv.tkinfo,"",@"SHT_NOTE"
	.sectionflags	@"SHF_NOTE_NV_TKINFO"
	.tkinfo
        /*0018*/ 	.word	0x00000002
        /*0030*/ 	.string	""
        /*0030*/ 	.string	"ptxas"
        /*0030*/ 	.string	"Cuda compilation tools, release 13.0, V13.0.88"
        /*0030*/ 	.string	"Build cuda_13.0.r13.0/compiler.36424714_0"
        /*0030*/ 	.string	"-arch sm_100 -m 64 "



//--------------------- .note.nv.cuinfo           --------------------------
	.section	.note.nv.cuinfo,"",@"SHT_NOTE"
	.sectionflags	@"SHF_NOTE_NV_CUINFO"
        /*0018*/ 	.short	0x0002
        /*001a*/ 	.short	0x0064
        /*001c*/ 	.short	0x0082
	.zero		2


//--------------------- .nv.info                  --------------------------
	.section	.nv.info,"",@"SHT_CUDA_INFO"
	.align	4


	//----- nvinfo : EIATTR_REGCOUNT
	.align		4
        /*0000*/ 	.byte	0x04, 0x2f
        /*0002*/ 	.short	(.L_1 - .L_0)
	.align		4
.L_0:
        /*0004*/ 	.word	index@(_Z10compWithinPfiiPiiS0_S_fi)
        /*0008*/ 	.word	0x0000001f


	//----- nvinfo : EIATTR_FRAME_SIZE
	.align		4
.L_1:
        /*000c*/ 	.byte	0x04, 0x11
        /*000e*/ 	.short	(.L_3 - .L_2)
	.align		4
.L_2:
        /*0010*/ 	.word	index@($__internal_1_$__cuda_sm3x_div_rn_noftz_f32_slowpath)
        /*0014*/ 	.word	0x00000000


	//----- nvinfo : EIATTR_FRAME_SIZE
	.align		4
.L_3:
        /*0018*/ 	.byte	0x04, 0x11
        /*001a*/ 	.short	(.L_5 - .L_4)
	.align		4
.L_4:
        /*001c*/ 	.word	index@($__internal_0_$__cuda_sm20_sqrt_rn_f32_slowpath)
        /*0020*/ 	.word	0x00000000


	//----- nvinfo : EIATTR_FRAME_SIZE
	.align		4
.L_5:
        /*0024*/ 	.byte	0x04, 0x11
        /*0026*/ 	.short	(.L_7 - .L_6)
	.align		4
.L_6:
        /*0028*/ 	.word	index@(_Z10compWithinPfiiPiiS0_S_fi)
        /*002c*/ 	.word	0x00000000


	//----- nvinfo : EIATTR_MIN_STACK_SIZE
	.align		4
.L_7:
        /*0030*/ 	.byte	0x04, 0x12
        /*0032*/ 	.short	(.L_9 - .L_8)
	.align		4
.L_8:
        /*0034*/ 	.word	index@(_Z10compWithinPfiiPiiS0_S_fi)
        /*0038*/ 	.word	0x00000000
.L_9:


//--------------------- .nv.compat                --------------------------
	.section	.nv.compat,"",@"SHT_CUDA_COMPAT_INFO"
	.align	4
        /*0000*/ 	.byte	0x02, 0x09, 0x00, 0x00, 0x02, 0x02, 0x01, 0x00, 0x02, 0x05, 0x05, 0x00, 0x03, 0x07, 0x01, 0x01
        /*0010*/ 	.byte	0x02, 0x03, 0x00, 0x00, 0x02, 0x06, 0x01, 0x00, 0x04, 0x0b, 0x08, 0x00, 0x01, 0x00, 0x00, 0x00
        /*0020*/ 	.byte	0x00, 0x00, 0x00, 0x00


//--------------------- .nv.info._Z10compWithinPfiiPiiS0_S_fi --------------------------
	.section	.nv.info._Z10compWithinPfiiPiiS0_S_fi,"",@"SHT_CUDA_INFO"
	.sectionflags	@""
	.align	4


	//----- nvinfo : EIATTR_CUDA_API_VERSION
	.align		4
        /*0000*/ 	.byte	0x04, 0x37
        /*0002*/ 	.short	(.L_11 - .L_10)
.L_10:
        /*0004*/ 	.word	0x00000082


	//----- nvinfo : EIATTR_KPARAM_INFO
	.align		4
.L_11:
        /*0008*/ 	.byte	0x04, 0x17
        /*000a*/ 	.short	(.L_13 - .L_12)
.L_12:
        /*000c*/ 	.word	0x00000000
        /*0010*/ 	.short	0x0008
        /*0012*/ 	.short	0x0034
        /*0014*/ 	.byte	0x00, 0xf0, 0x11, 0x00


	//----- nvinfo : EIATTR_KPARAM_INFO
	.align		4
.L_13:
        /*0018*/ 	.byte	0x04, 0x17
        /*001a*/ 	.short	(.L_15 - .L_14)
.L_14:
        /*001c*/ 	.word	0x00000000
        /*0020*/ 	.short	0x0007
        /*0022*/ 	.short	0x0030
        /*0024*/ 	.byte	0x00, 0xf0, 0x11, 0x00


	//----- nvinfo : EIATTR_KPARAM_INFO
	.align		4
.L_15:
        /*0028*/ 	.byte	0x04, 0x17
        /*002a*/ 	.short	(.L_17 - .L_16)
.L_16:
        /*002c*/ 	.word	0x00000000
        /*0030*/ 	.short	0x0006
        /*0032*/ 	.short	0x0028
        /*0034*/ 	.byte	0x00, 0xf5, 0x21, 0x00


	//----- nvinfo : EIATTR_KPARAM_INFO
	.align		4
.L_17:
        /*0038*/ 	.byte	0x04, 0x17
        /*003a*/ 	.short	(.L_19 - .L_18)
.L_18:
        /*003c*/ 	.word	0x00000000
        /*0040*/ 	.short	0x0005
        /*0042*/ 	.short	0x0020
        /*0044*/ 	.byte	0x00, 0xf5, 0x21, 0x00


	//----- nvinfo : EIATTR_KPARAM_INFO
	.align		4
.L_19:
        /*0048*/ 	.byte	0x04, 0x17
        /*004a*/ 	.short	(.L_21 - .L_20)
.L_20:
        /*004c*/ 	.word	0x00000000
        /*0050*/ 	.short	0x0004
        /*0052*/ 	.short	0x0018
        /*0054*/ 	.byte	0x00, 0xf0, 0x11, 0x00


	//----- nvinfo : EIATTR_KPARAM_INFO
	.align		4
.L_21:
        /*0058*/ 	.byte	0x04, 0x17
        /*005a*/ 	.short	(.L_23 - .L_22)
.L_22:
        /*005c*/ 	.word	0x00000000
        /*0060*/ 	.short	0x0003
        /*0062*/ 	.short	0x0010
        /*0064*/ 	.byte	0x00, 0xf5, 0x21, 0x00


	//----- nvinfo : EIATTR_KPARAM_INFO
	.align		4
.L_23:
        /*0068*/ 	.byte	0x04, 0x17
        /*006a*/ 	.short	(.L_25 - .L_24)
.L_24:
        /*006c*/ 	.word	0x00000000
        /*0070*/ 	.short	0x0002
        /*0072*/ 	.short	0x000c
        /*0074*/ 	.byte	0x00, 0xf0, 0x11, 0x00


	//----- nvinfo : EIATTR_KPARAM_INFO
	.align		4
.L_25:
        /*0078*/ 	.byte	0x04, 0x17
        /*007a*/ 	.short	(.L_27 - .L_26)
.L_26:
        /*007c*/ 	.word	0x00000000
        /*0080*/ 	.short	0x0001
        /*0082*/ 	.short	0x0008
        /*0084*/ 	.byte	0x00, 0xf0, 0x11, 0x00


	//----- nvinfo : EIATTR_KPARAM_INFO
	.align		4
.L_27:
        /*0088*/ 	.byte	0x04, 0x17
        /*008a*/ 	.short	(.L_29 - .L_28)
.L_28:
        /*008c*/ 	.word	0x00000000
        /*0090*/ 	.short	0x0000
        /*0092*/ 	.short	0x0000
        /*0094*/ 	.byte	0x00, 0xf5, 0x21, 0x00


	//----- nvinfo : EIATTR_SPARSE_MMA_MASK
	.align		4
.L_29:
        /*0098*/ 	.byte	0x03, 0x50
        /*009a*/ 	.short	0x0000


	//----- nvinfo : EIATTR_MAXREG_COUNT
	.align		4
        /*009c*/ 	.byte	0x03, 0x1b
        /*009e*/ 	.short	0x00ff


	//----- nvinfo : EIATTR_MERCURY_ISA_VERSION
	.align		4
        /*00a0*/ 	.byte	0x03, 0x5f
        /*00a2*/ 	.short	0x0101


	//----- nvinfo : EIATTR_VRC_CTA_INIT_COUNT
	.align		4
        /*00a4*/ 	.byte	0x02, 0x4a
	.zero		1
	.zero		1


	//----- nvinfo : EIATTR_EXIT_INSTR_OFFSETS
	.align		4
        /*00a8*/ 	.byte	0x04, 0x1c
        /*00aa*/ 	.short	(.L_31 - .L_30)


	//   ....[0]....
.L_30:
        /*00ac*/ 	.word	0x00000070


	//   ....[1]....
        /*00b0*/ 	.word	0x000004b0


	//   ....[2]....
        /*00b4*/ 	.word	0x00000e50


	//----- nvinfo : EIATTR_CRS_STACK_SIZE
	.align		4
.L_31:
        /*00b8*/ 	.byte	0x04, 0x1e
        /*00ba*/ 	.short	(.L_33 - .L_32)
.L_32:
        /*00bc*/ 	.word	0x00000000


	//----- nvinfo : EIATTR_CBANK_PARAM_SIZE
	.align		4
.L_33:
        /*00c0*/ 	.byte	0x03, 0x19
        /*00c2*/ 	.short	0x0038


	//----- nvinfo : EIATTR_PARAM_CBANK
	.align		4
        /*00c4*/ 	.byte	0x04, 0x0a
        /*00c6*/ 	.short	(.L_35 - .L_34)
	.align		4
.L_34:
        /*00c8*/ 	.word	index@(.nv.constant0._Z10compWithinPfiiPiiS0_S_fi)
        /*00cc*/ 	.short	0x0380
        /*00ce*/ 	.short	0x0038


	//----- nvinfo : EIATTR_SW_WAR
	.align		4
.L_35:
        /*00d0*/ 	.byte	0x04, 0x36
        /*00d2*/ 	.short	(.L_37 - .L_36)
.L_36:
        /*00d4*/ 	.word	0x00000008
.L_37:


//--------------------- .nv.callgraph             --------------------------
	.section	.nv.callgraph,"",@"SHT_CUDA_CALLGRAPH"
	.align	4
	.sectionentsize	8
	.align		4
        /*0000*/ 	.word	0x00000000
	.align		4
        /*0004*/ 	.word	0xffffffff
	.align		4
        /*0008*/ 	.word	0x00000000
	.align		4
        /*000c*/ 	.word	0xfffffffe
	.align		4
        /*0010*/ 	.word	0x00000000
	.align		4
        /*0014*/ 	.word	0xfffffffd
	.align		4
        /*0018*/ 	.word	0x00000000
	.align		4
        /*001c*/ 	.word	0xfffffffc


//--------------------- .text._Z10compWithinPfiiPiiS0_S_fi --------------------------
	.section	.text._Z10compWithinPfiiPiiS0_S_fi,"ax",@progbits
	.align	128
        .global         _Z10compWithinPfiiPiiS0_S_fi
        .type           _Z10compWithinPfiiPiiS0_S_fi,@function
        .size           _Z10compWithinPfiiPiiS0_S_fi,(.L_x_28 - _Z10compWithinPfiiPiiS0_S_fi)
        .other          _Z10compWithinPfiiPiiS0_S_fi,@"STO_CUDA_ENTRY STV_DEFAULT"
_Z10compWithinPfiiPiiS0_S_fi:
.text._Z10compWithinPfiiPiiS0_S_fi:
[----:B------:R-:W-:Y:S01]  /*0000*/  LDC R1, c[0x0][0x37c] ;  /* 0x0000df00ff017b82 */ /* 0x000fe20000000800 */
[----:B------:R-:W0:Y:S07]  /*0010*/  S2R R0, SR_TID.X ;  /* 0x0000000000007919 */ /* 0x000e2e0000002100 */
[----:B------:R-:W0:Y:S01]  /*0020*/  S2UR UR4, SR_CTAID.X ;  /* 0x00000000000479c3 */ /* 0x000e220000002500 */
[----:B------:R-:W1:Y:S07]  /*0030*/  LDCU UR5, c[0x0][0x398] ;  /* 0x00007300ff0577ac */ /* 0x000e6e0008000800 */
[----:B------:R-:W0:Y:S02]  /*0040*/  LDC R3, c[0x0][0x360] ;  /* 0x0000d800ff037b82 */ /* 0x000e240000000800 */
[----:B0-----:R-:W-:-:S05]  /*0050*/  IMAD R3, R3, UR4, R0 ;  /* 0x0000000403037c24 */ /* 0x001fca000f8e0200 */
[----:B-1----:R-:W-:-:S13]  /*0060*/  ISETP.GE.AND P0, PT, R3, UR5, PT ;  /* 0x0000000503007c0c */ /* 0x002fda000bf06270 */
[----:B------:R-:W-:Y:S05]  /*0070*/  @P0 EXIT ;  /* 0x000000000000094d */ /* 0x000fea0003800000 */
[----:B------:R-:W0:Y:S01]  /*0080*/  LDC.64 R4, c[0x0][0x390] ;  /* 0x0000e400ff047b82 */ /* 0x000e220000000a00 */
[----:B------:R-:W1:Y:S01]  /*0090*/  LDCU.64 UR6, c[0x0][0x358] ;  /* 0x00006b00ff0677ac */ /* 0x000e620008000a00 */
[----:B------:R-:W2:Y:S06]  /*00a0*/  LDCU UR4, c[0x0][0x38c] ;  /* 0x00007180ff0477ac */ /* 0x000eac0008000800 */
[----:B------:R-:W2:Y:S08]  /*00b0*/  LDC R2, c[0x0][0x3b4] ;  /* 0x0000ed00ff027b82 */ /* 0x000eb00000000800 */
[----:B------:R-:W3:Y:S01]  /*00c0*/  LDC.64 R6, c[0x0][0x3a0] ;  /* 0x0000e800ff067b82 */ /* 0x000ee20000000a00 */
[----:B0-----:R-:W-:-:S05]  /*00d0*/  IMAD.WIDE R4, R3, 0x4, R4 ;  /* 0x0000000403047825 */ /* 0x001fca00078e0204 */
[----:B-1----:R0:W2:Y:S01]  /*00e0*/  LDG.E R9, desc[UR6][R4.64] ;  /* 0x0000000604097981 */ /* 0x0020a2000c1e1900 */
[----:B------:R-:W-:Y:S01]  /*00f0*/  FFMA R0, RZ, 1.4426950216293334961, RZ ;  /* 0x3fb8aa3bff007823 */ /* 0x000fe200000000ff */
[----:B------:R-:W-:-:S03]  /*0100*/  HFMA2 R13, -RZ, RZ, 0, 5.9604644775390625e-08 ;  /* 0x00000001ff0d7431 */ /* 0x000fc600000001ff */
[----:B------:R-:W-:-:S04]  /*0110*/  FADD R0, RZ, R0 ;  /* 0x00000000ff007221 */ /* 0x000fc80000000000 */
[----:B------:R-:W-:Y:S01]  /*0120*/  FFMA R0, RZ, RZ, R0 ;  /* 0x000000ffff007223 */ /* 0x000fe20000000000 */
[----:B------:R-:W-:-:S03]  /*0130*/  ISETP.NE.AND P0, PT, R3, RZ, PT ;  /* 0x000000ff0300720c */ /* 0x000fc60003f05270 */
[----:B------:R-:W-:-:S04]  /*0140*/  FFMA R0, RZ, RZ, R0 ;  /* 0x000000ffff007223 */ /* 0x000fc80000000000 */
[----:B0-----:R-:W-:-:S04]  /*0150*/  FADD R4, RZ, R0 ;  /* 0x00000000ff047221 */ /* 0x001fc80000000000 */
[----:B------:R-:W-:Y:S01]  /*0160*/  FADD R5, -RZ, R4 ;  /* 0x00000004ff057221 */ /* 0x000fe20000000100 */
[----:B------:R-:W-:Y:S03]  /*0170*/  BSSY.RECONVERGENT B0, `(.L_x_0) ;  /* 0x000002c000007945 */ /* 0x000fe60003800200 */
[----:B------:R-:W-:Y:S01]  /*0180*/  FADD R5, R0, -R5 ;  /* 0x8000000500057221 */ /* 0x000fe20000000000 */
[----:B------:R-:W-:Y:S01]  /*0190*/  MOV R8, 0x3f800000 ;  /* 0x3f80000000087802 */ /* 0x000fe20000000f00 */
[----:B--2---:R-:W-:Y:S01]  /*01a0*/  IMAD R11, R9, UR4, R2 ;  /* 0x00000004090b7c24 */ /* 0x004fe2000f8e0202 */
[----:B------:R-:W-:-:S03]  /*01b0*/  UIMAD UR4, UR4, 0x3, URZ ;  /* 0x00000003040478a4 */ /* 0x000fc6000f8e02ff */
[----:B---3--:R-:W-:-:S04]  /*01c0*/  IMAD.WIDE R6, R11, 0x4, R6 ;  /* 0x000000040b067825 */ /* 0x008fc800078e0206 */
[----:B------:R-:W-:Y:S01]  /*01d0*/  IMAD R0, R9, UR4, RZ ;  /* 0x0000000409007c24 */ /* 0x000fe2000f8e02ff */
[----:B------:R0:W5:Y:S01]  /*01e0*/  ATOMG.E.EXCH.STRONG.GPU PT, RZ, desc[UR6][R6.64], R13 ;  /* 0x8000000d06ff79a8 */ /* 0x000162000c1ef106 */
[----:B------:R-:W-:Y:S05]  /*01f0*/  @!P0 BRA `(.L_x_1) ;  /* 0x00000000008c8947 */ /* 0x000fea0003800000 */
[----:B0-----:R-:W-:-:S04]  /*0200*/  I2FP.F32.S32 R7, R3 ;  /* 0x0000000300077245 */ /* 0x001fc80000201400 */
[----:B------:R-:W-:-:S13]  /*0210*/  FSETP.NAN.AND P0, PT, |R7|, |R7|, PT ;  /* 0x400000070700720b */ /* 0x000fda0003f08200 */
[----:B------:R-:W-:Y:S01]  /*0220*/  @P0 FADD R8, R7, -1 ;  /* 0xbf80000007080421 */ /* 0x000fe20000000000 */
[----:B------:R-:W-:Y:S06]  /*0230*/  @P0 BRA `(.L_x_1) ;  /* 0x00000000007c0947 */ /* 0x000fec0003800000 */
[----:B------:R-:W-:-:S13]  /*0240*/  FSETP.NEU.AND P0, PT, |R7|, +INF , PT ;  /* 0x7f8000000700780b */ /* 0x000fda0003f0d200 */
[----:B------:R-:W-:Y:S05]  /*0250*/  @!P0 BRA `(.L_x_1) ;  /* 0x0000000000748947 */ /* 0x000fea0003800000 */
[CC--:B------:R-:W-:Y:S01]  /*0260*/  FMUL R6, R7.reuse, R4.reuse ;  /* 0x0000000407067220 */ /* 0x0c0fe20000400000 */
[----:B------:R-:W-:Y:S02]  /*0270*/  IMAD.MOV.U32 R13, RZ, RZ, 0x391fcb8e ;  /* 0x391fcb8eff0d7424 */ /* 0x000fe400078e00ff */
[C---:B------:R-:W-:Y:S01]  /*0280*/  FMUL R12, R7.reuse, 0.5 ;  /* 0x3f000000070c7820 */ /* 0x040fe20000400000 */
[----:B------:R-:W0:Y:S01]  /*0290*/  FRND R9, R6 ;  /* 0x0000000600097307 */ /* 0x000e220000201000 */
[----:B------:R-:W-:Y:S01]  /*02a0*/  FFMA R8, R7, R4, -R6 ;  /* 0x0000000407087223 */ /* 0x000fe20000000806 */
[----:B------:R-:W-:-:S03]  /*02b0*/  FSETP.GT.AND P1, PT, |R6|, 152, PT ;  /* 0x431800000600780b */ /* 0x000fc60003f24200 */
[----:B------:R-:W-:-:S03]  /*02c0*/  FFMA R11, R7, R5, R8 ;  /* 0x00000005070b7223 */ /* 0x000fc60000000008 */
[----:B------:R-:W1:Y:S01]  /*02d0*/  FRND.TRUNC R12, R12 ;  /* 0x0000000c000c7307 */ /* 0x000e62000020d000 */
[----:B0-----:R-:W-:-:S07]  /*02e0*/  FADD R8, R6, -R9 ;  /* 0x8000000906087221 */ /* 0x001fce0000000000 */
[----:B------:R0:W2:Y:S01]  /*02f0*/  F2I.NTZ R10, R6 ;  /* 0x00000006000a7305 */ /* 0x0000a20000203100 */
[----:B------:R-:W-:Y:S01]  /*0300*/  FSETP.GT.AND P0, PT, R9, RZ, PT ;  /* 0x000000ff0900720b */ /* 0x000fe20003f04000 */
[----:B------:R-:W-:-:S03]  /*0310*/  FADD R8, R8, R11 ;  /* 0x0000000b08087221 */ /* 0x000fc60000000000 */
[----:B------:R-:W-:Y:S01]  /*0320*/  SEL R9, RZ, 0x83000000, P0 ;  /* 0x83000000ff097807 */ /* 0x000fe20000000000 */
[----:B------:R-:W-:Y:S01]  /*0330*/  FFMA R11, R8, R13, 0.0013391353422775864601 ;  /* 0x3aaf85ed080b7423 */ /* 0x000fe2000000000d */
[----:B-1----:R-:W-:Y:S01]  /*0340*/  FADD R14, R12, R12 ;  /* 0x0000000c0c0e7221 */ /* 0x002fe20000000000 */
[----:B------:R-:W-:Y:S02]  /*0350*/  FSETP.GEU.AND P0, PT, R6, RZ, PT ;  /* 0x000000ff0600720b */ /* 0x000fe40003f0e000 */
[C---:B------:R-:W-:Y:S01]  /*0360*/  FFMA R11, R8.reuse, R11, 0.0096188392490148544312 ;  /* 0x3c1d9856080b7423 */ /* 0x040fe2000000000b */
[----:B------:R-:W-:Y:S01]  /*0370*/  FADD R14, R7, -R14 ;  /* 0x8000000e070e7221 */ /* 0x000fe20000000000 */
[----:B0-----:R-:W-:Y:S02]  /*0380*/  FSEL R6, RZ, +INF , !P0 ;  /* 0x7f800000ff067808 */ /* 0x001fe40004000000 */
[----:B------:R-:W-:Y:S01]  /*0390*/  FFMA R11, R8, R11, 0.055503588169813156128 ;  /* 0x3d6357bb080b7423 */ /* 0x000fe2000000000b */
[----:B--2---:R-:W-:-:S02]  /*03a0*/  LEA R10, R10, -R9, 0x17 ;  /* 0x800000090a0a7211 */ /* 0x004fc400078eb8ff */
[----:B------:R-:W-:Y:S01]  /*03b0*/  FSETP.NEU.AND P0, PT, |R14|, 1, PT ;  /* 0x3f8000000e00780b */ /* 0x000fe20003f0d200 */
[----:B------:R-:W-:-:S04]  /*03c0*/  FFMA R11, R8, R11, 0.24022644758224487305 ;  /* 0x3e75fdec080b7423 */ /* 0x000fc8000000000b */
[----:B------:R-:W-:Y:S01]  /*03d0*/  FFMA R13, R8, R11, 0.69314718246459960938 ;  /* 0x3f317218080d7423 */ /* 0x000fe2000000000b */
[----:B------:R-:W-:-:S03]  /*03e0*/  IADD3 R11, PT, PT, R9, 0x7f000000, RZ ;  /* 0x7f000000090b7810 */ /* 0x000fc60007ffe0ff */
[----:B------:R-:W-:-:S04]  /*03f0*/  FFMA R8, R8, R13, 1 ;  /* 0x3f80000008087423 */ /* 0x000fc8000000000d */
[----:B------:R-:W-:-:S04]  /*0400*/  FMUL R11, R11, R8 ;  /* 0x000000080b0b7220 */ /* 0x000fc80000400000 */
[----:B------:R-:W-:-:S05]  /*0410*/  @!P1 FMUL R6, R10, R11 ;  /* 0x0000000b0a069220 */ /* 0x000fca0000400000 */
[----:B------:R-:W-:-:S07]  /*0420*/  FSEL R8, R6, -R6, P0 ;  /* 0x8000000606087208 */ /* 0x000fce0000000000 */
.L_x_1:
[----:B------:R-:W-:Y:S05]  /*0430*/  BSYNC.RECONVERGENT B0 ;  /* 0x0000000000007941 */ /* 0x000fea0003800200 */
.L_x_0:
[----:B------:R-:W0:Y:S02]  /*0440*/  LDCU UR4, c[0x0][0x388] ;  /* 0x00007100ff0477ac */ /* 0x000e240008000800 */
[----:B0-----:R-:W-:-:S05]  /*0450*/  I2FP.F32.S32 R7, UR4 ;  /* 0x0000000400077c45 */ /* 0x001fca0008201400 */
[----:B------:R-:W-:-:S04]  /*0460*/  FFMA R8, R7, R8, R7 ;  /* 0x0000000807087223 */ /* 0x000fc80000000007 */
[----:B------:R-:W-:-:S04]  /*0470*/  FMUL R8, R8, 0.5 ;  /* 0x3f00000008087820 */ /* 0x000fc80000400000 */
[----:B------:R-:W0:Y:S02]  /*0480*/  F2I.TRUNC.NTZ R18, R8 ;  /* 0x0000000800127305 */ /* 0x000e24000020f100 */
[----:B0-----:R-:W-:-:S04]  /*0490*/  ISETP.GE.AND P0, PT, R18, RZ, PT ;  /* 0x000000ff1200720c */ /* 0x001fc80003f06270 */
[----:B------:R-:W-:-:S13]  /*04a0*/  ISETP.GE.OR P0, PT, R18, UR4, !P0 ;  /* 0x0000000412007c0c */ /* 0x000fda000c706670 */
[----:B------:R-:W-:Y:S05]  /*04b0*/  @P0 EXIT ;  /* 0x000000000000094d */ /* 0x000fea0003800000 */
[----:B------:R-:W-:Y:S02]  /*04c0*/  VIADD R3, R3, 0x1 ;  /* 0x0000000103037836 */ /* 0x000fe40000000000 */
[----:B------:R-:W-:Y:S01]  /*04d0*/  HFMA2 R8, -RZ, RZ, 0.64013671875, -15.109375 ;  /* 0x391fcb8eff087431 */ /* 0x000fe200000001ff */
[----:B------:R-:W0:Y:S01]  /*04e0*/  LDC.64 R14, c[0x0][0x3a0] ;  /* 0x0000e800ff0e7b82 */ /* 0x000e220000000a00 */
[----:B------:R-:W-:Y:S01]  /*04f0*/  IMAD R21, R2, 0x3, RZ ;  /* 0x0000000302157824 */ /* 0x000fe200078e02ff */
[----:B------:R-:W1:Y:S01]  /*0500*/  LDCU UR5, c[0x0][0x38c] ;  /* 0x00007180ff0577ac */ /* 0x000e620008000800 */
[----:B------:R-:W-:-:S03]  /*0510*/  I2FP.F32.S32 R7, R3 ;  /* 0x0000000300077245 */ /* 0x000fc60000201400 */
[----:B------:R-:W-:Y:S01]  /*0520*/  IADD3 R17, PT, PT, R0, R21, RZ ;  /* 0x0000001500117210 */ /* 0x000fe20007ffe0ff */
[----:B------:R-:W2:Y:S01]  /*0530*/  LDCU UR8, c[0x0][0x388] ;  /* 0x00007100ff0877ac */ /* 0x000ea20008000800 */
[CC--:B------:R-:W-:Y:S01]  /*0540*/  FMUL R13, R4.reuse, R7.reuse ;  /* 0x00000007040d7220 */ /* 0x0c0fe20000400000 */
[----:B------:R-:W-:Y:S01]  /*0550*/  FADD R19, R7, -1 ;  /* 0xbf80000007137421 */ /* 0x000fe20000000000 */
[----:B------:R-:W3:Y:S02]  /*0560*/  LDCU UR4, c[0x0][0x3b0] ;  /* 0x00007600ff0477ac */ /* 0x000ee40008000800 */
[----:B------:R-:W4:Y:S01]  /*0570*/  FRND R6, R13 ;  /* 0x0000000d00067307 */ /* 0x000f220000201000 */
[-C--:B------:R-:W-:Y:S01]  /*0580*/  FFMA R4, R4, R7.reuse, -R13 ;  /* 0x0000000704047223 */ /* 0x080fe2000000080d */
[C---:B------:R-:W-:Y:S02]  /*0590*/  FSETP.GT.AND P2, PT, |R13|.reuse, 152, PT ;  /* 0x431800000d00780b */ /* 0x040fe40003f44200 */
[----:B------:R-:W-:Y:S01]  /*05a0*/  FSETP.GEU.AND P3, PT, R13, RZ, PT ;  /* 0x000000ff0d00720b */ /* 0x000fe20003f6e000 */
[----:B------:R-:W-:-:S03]  /*05b0*/  FFMA R4, R5, R7, R4 ;  /* 0x0000000705047223 */ /* 0x000fc60000000004 */
[----:B------:R1:W2:Y:S01]  /*05c0*/  F2I.NTZ R9, R13 ;  /* 0x0000000d00097305 */ /* 0x0002a20000203100 */
[----:B----4-:R-:W-:Y:S01]  /*05d0*/  FADD R5, R13, -R6 ;  /* 0x800000060d057221 */ /* 0x010fe20000000000 */
[----:B------:R-:W-:Y:S01]  /*05e0*/  FSETP.GT.AND P0, PT, R6, RZ, PT ;  /* 0x000000ff0600720b */ /* 0x000fe20003f04000 */
[----:B-1----:R-:W1:Y:S02]  /*05f0*/  LDC.64 R12, c[0x0][0x380] ;  /* 0x0000e000ff0c7b82 */ /* 0x002e640000000a00 */
[----:B------:R-:W-:Y:S01]  /*0600*/  FADD R5, R4, R5 ;  /* 0x0000000504057221 */ /* 0x000fe20000000000 */
[----:B------:R-:W-:Y:S02]  /*0610*/  SEL R6, RZ, 0x83000000, P0 ;  /* 0x83000000ff067807 */ /* 0x000fe40000000000 */
[----:B------:R-:W-:Y:S01]  /*0620*/  FSETP.NAN.AND P0, PT, |R7|, |R7|, PT ;  /* 0x400000070700720b */ /* 0x000fe20003f08200 */
[----:B------:R-:W-:Y:S01]  /*0630*/  FFMA R4, R5, R8, 0.0013391353422775864601 ;  /* 0x3aaf85ed05047423 */ /* 0x000fe20000000008 */
[----:B------:R-:W-:Y:S01]  /*0640*/  IADD3 R11, PT, PT, R6, 0x7f000000, RZ ;  /* 0x7f000000060b7810 */ /* 0x000fe20007ffe0ff */
[----:B--2---:R-:W-:-:S02]  /*0650*/  IMAD R6, R9, 0x800000, -R6 ;  /* 0x0080000009067824 */ /* 0x004fc400078e0a06 */
[----:B------:R-:W-:-:S04]  /*0660*/  FFMA R4, R5, R4, 0.0096188392490148544312 ;  /* 0x3c1d985605047423 */ /* 0x000fc80000000004 */
[----:B------:R-:W-:Y:S01]  /*0670*/  FFMA R8, R5, R4, 0.055503588169813156128 ;  /* 0x3d6357bb05087423 */ /* 0x000fe20000000004 */
[----:B------:R-:W-:-:S03]  /*0680*/  FMUL R4, R7, 0.5 ;  /* 0x3f00000007047820 */ /* 0x000fc60000400000 */
[----:B------:R-:W-:-:S03]  /*0690*/  FFMA R8, R5, R8, 0.24022644758224487305 ;  /* 0x3e75fdec05087423 */ /* 0x000fc60000000008 */
[----:B------:R-:W2:Y:S01]  /*06a0*/  FRND.TRUNC R4, R4 ;  /* 0x0000000400047307 */ /* 0x000ea2000020d000 */
[----:B------:R-:W-:-:S04]  /*06b0*/  FFMA R8, R5, R8, 0.69314718246459960938 ;  /* 0x3f31721805087423 */ /* 0x000fc80000000008 */
[----:B------:R-:W-:-:S04]  /*06c0*/  FFMA R8, R5, R8, 1 ;  /* 0x3f80000005087423 */ /* 0x000fc80000000008 */
[----:B------:R-:W-:Y:S02]  /*06d0*/  FMUL R5, R8, R11 ;  /* 0x0000000b08057220 */ /* 0x000fe40000400000 */
[----:B------:R-:W4:Y:S02]  /*06e0*/  LDC.64 R10, c[0x0][0x380] ;  /* 0x0000e000ff0a7b82 */ /* 0x000f240000000a00 */
[----:B------:R-:W-:Y:S01]  /*06f0*/  FMUL R6, R5, R6 ;  /* 0x0000000605067220 */ /* 0x000fe20000400000 */
[----:B------:R-:W-:Y:S01]  /*0700*/  @P2 FSEL R6, RZ, +INF , !P3 ;  /* 0x7f800000ff062808 */ /* 0x000fe20005800000 */
[----:B--2---:R-:W-:Y:S01]  /*0710*/  FADD R4, R4, R4 ;  /* 0x0000000404047221 */ /* 0x004fe20000000000 */
[----:B------:R-:W-:-:S03]  /*0720*/  FSETP.NEU.AND P2, PT, |R7|, +INF , PT ;  /* 0x7f8000000700780b */ /* 0x000fc60003f4d200 */
[----:B------:R-:W2:Y:S01]  /*0730*/  LDC.64 R8, c[0x0][0x3a8] ;  /* 0x0000ea00ff087b82 */ /* 0x000ea20000000a00 */
[----:B------:R-:W-:-:S05]  /*0740*/  FADD R4, R7, -R4 ;  /* 0x8000000407047221 */ /* 0x000fca0000000000 */
[----:B------:R-:W-:Y:S02]  /*0750*/  FSETP.NEU.AND P1, PT, |R4|, 1, PT ;  /* 0x3f8000000400780b */ /* 0x000fe40003f2d200 */
[----:B------:R-:W0:Y:S02]  /*0760*/  LDC R5, c[0x0][0x3b4] ;  /* 0x0000ed00ff057b82 */ /* 0x000e240000000800 */
[----:B------:R-:W-:Y:S02]  /*0770*/  FSEL R6, R6, -R6, P1 ;  /* 0x8000000606067208 */ /* 0x000fe40000800000 */
[----:B------:R-:W-:Y:S02]  /*0780*/  ISETP.NE.AND P1, PT, R3, RZ, PT ;  /* 0x000000ff0300720c */ /* 0x000fe40003f25270 */
[----:B------:R-:W-:Y:S01]  /*0790*/  @!P0 FSEL R19, R6, 1, P2 ;  /* 0x3f80000006138808 */ /* 0x000fe20001000000 */
[----:B----4-:R-:W-:-:S03]  /*07a0*/  IMAD.WIDE R10, R17, 0x4, R10 ;  /* 0x00000004110a7825 */ /* 0x010fc600078e020a */
[----:B------:R-:W-:Y:S01]  /*07b0*/  FSEL R19, R19, 1, P1 ;  /* 0x3f80000013137808 */ /* 0x000fe20000800000 */
[----:B-123--:R-:W-:-:S07]  /*07c0*/  IMAD.WIDE R8, R21, 0x4, R8 ;  /* 0x0000000415087825 */ /* 0x00efce00078e0208 */
.L_x_13:
[----:B0-----:R-:W-:-:S04]  /*07d0*/  IMAD R3, R18, UR5, R5 ;  /* 0x0000000512037c24 */ /* 0x001fc8000f8e0205 */
[----:B------:R-:W-:-:S05]  /*07e0*/  IMAD.WIDE R6, R3, 0x4, R14 ;  /* 0x0000000403067825 */ /* 0x000fca00078e020e */
[----:B------:R-:W2:Y:S01]  /*07f0*/  LDG.E R0, desc[UR6][R6.64] ;  /* 0x0000000606007981 */ /* 0x000ea2000c1e1900 */
[----:B------:R-:W-:Y:S05]  /*0800*/  YIELD ;  /* 0x0000000000007946 */ /* 0x000fea0003800000 */
[----:B------:R-:W-:Y:S01]  /*0810*/  BSSY.RECONVERGENT B0, `(.L_x_2) ;  /* 0x000005d000007945 */ /* 0x000fe20003800200 */
[----:B--2---:R-:W-:-:S13]  /*0820*/  ISETP.NE.AND P0, PT, R0, RZ, PT ;  /* 0x000000ff0000720c */ /* 0x004fda0003f05270 */
[----:B------:R-:W-:Y:S05]  /*0830*/  @P0 BRA `(.L_x_3) ;  /* 0x0000000400680947 */ /* 0x000fea0003800000 */
[----:B------:R-:W2:Y:S01]  /*0840*/  LDG.E R23, desc[UR6][R8.64] ;  /* 0x0000000608177981 */ /* 0x000ea2000c1e1900 */
[----:B------:R-:W-:-:S03]  /*0850*/  IMAD R3, R3, 0x3, RZ ;  /* 0x0000000303037824 */ /* 0x000fc600078e02ff */
[----:B------:R-:W3:Y:S01]  /*0860*/  LDG.E R17, desc[UR6][R10.64] ;  /* 0x000000060a117981 */ /* 0x000ee2000c1e1900 */
[----:B------:R-:W-:-:S03]  /*0870*/  IMAD.WIDE R2, R3, 0x4, R12 ;  /* 0x0000000403027825 */ /* 0x000fc600078e020c */
[----:B------:R-:W4:Y:S04]  /*0880*/  LDG.E R21, desc[UR6][R10.64+0x4] ;  /* 0x000004060a157981 */ /* 0x000f28000c1e1900 */
[----:B------:R-:W3:Y:S04]  /*0890*/  LDG.E R4, desc[UR6][R2.64] ;  /* 0x0000000602047981 */ /* 0x000ee8000c1e1900 */
[----:B------:R-:W4:Y:S04]  /*08a0*/  LDG.E R0, desc[UR6][R2.64+0x4] ;  /* 0x0000040602007981 */ /* 0x000f28000c1e1900 */
[----:B------:R-:W4:Y:S04]  /*08b0*/  LDG.E R16, desc[UR6][R2.64+0x8] ;  /* 0x0000080602107981 */ /* 0x000f28000c1e1900 */
[----:B------:R-:W4:Y:S01]  /*08c0*/  LDG.E R25, desc[UR6][R10.64+0x8] ;  /* 0x000008060a197981 */ /* 0x000f22000c1e1900 */
[----:B------:R-:W-:Y:S01]  /*08d0*/  BSSY.RECONVERGENT B1, `(.L_x_4) ;  /* 0x0000010000017945 */ /* 0x000fe20003800200 */
[----:B--2---:R-:W0:Y:S01]  /*08e0*/  MUFU.RCP R20, R23 ;  /* 0x0000001700147308 */ /* 0x004e220000001000 */
[----:B---3--:R-:W-:-:S07]  /*08f0*/  FADD R4, R4, -R17 ;  /* 0x8000001104047221 */ /* 0x008fce0000000000 */
[----:B------:R-:W1:Y:S01]  /*0900*/  FCHK P0, R4, R23 ;  /* 0x0000001704007302 */ /* 0x000e620000000000 */
[----:B0-----:R-:W-:-:S04]  /*0910*/  FFMA R27, -R23, R20, 1 ;  /* 0x3f800000171b7423 */ /* 0x001fc80000000114 */
[----:B------:R-:W-:-:S04]  /*0920*/  FFMA R27, R20, R27, R20 ;  /* 0x0000001b141b7223 */ /* 0x000fc80000000014 */
[----:B------:R-:W-:-:S04]  /*0930*/  FFMA R20, R4, R27, RZ ;  /* 0x0000001b04147223 */ /* 0x000fc800000000ff */
[----:B------:R-:W-:Y:S01]  /*0940*/  FFMA R17, -R23, R20, R4 ;  /* 0x0000001417117223 */ /* 0x000fe20000000104 */
[----:B----4-:R-:W-:Y:S01]  /*0950*/  FADD R0, R0, -R21 ;  /* 0x8000001500007221 */ /* 0x010fe20000000000 */
[----:B------:R-:W-:Y:S02]  /*0960*/  FADD R2, R16, -R25 ;  /* 0x8000001910027221 */ /* 0x000fe40000000000 */
[----:B------:R-:W-:Y:S01]  /*0970*/  FFMA R17, R27, R17, R20 ;  /* 0x000000111b117223 */ /* 0x000fe20000000014 */
[----:B-1----:R-:W-:Y:S06]  /*0980*/  @!P0 BRA `(.L_x_5) ;  /* 0x0000000000108947 */ /* 0x002fec0003800000 */
[----:B------:R-:W-:Y:S02]  /*0990*/  MOV R3, R4 ;  /* 0x0000000400037202 */ /* 0x000fe40000000f00 */
[----:B------:R-:W-:-:S07]  /*09a0*/  MOV R16, 0x9c0 ;  /* 0x000009c000107802 */ /* 0x000fce0000000f00 */
[----:B-----5:R-:W-:Y:S05]  /*09b0*/  CALL.REL.NOINC `($__internal_1_$__cuda_sm3x_div_rn_noftz_f32_slowpath) ;  /* 0x0000000400887944 */ /* 0x020fea0003c00000 */
[----:B------:R-:W-:-:S07]  /*09c0*/  IMAD.MOV.U32 R17, RZ, RZ, R3 ;  /* 0x000000ffff117224 */ /* 0x000fce00078e0003 */
.L_x_5:
[----:B------:R-:W-:Y:S05]  /*09d0*/  BSYNC.RECONVERGENT B1 ;  /* 0x0000000000017941 */ /* 0x000fea0003800200 */
.L_x_4:
[----:B------:R-:W2:Y:S01]  /*09e0*/  LDG.E R21, desc[UR6][R8.64+0x4] ;  /* 0x0000040608157981 */ /* 0x000ea2000c1e1900 */
[----:B------:R-:W-:Y:S01]  /*09f0*/  HFMA2 R16, -RZ, RZ, 1.75, 0 ;  /* 0x3f000000ff107431 */ /* 0x000fe200000001ff */
[----:B------:R-:W-:Y:S04]  /*0a00*/  BSSY.RECONVERGENT B1, `(.L_x_6) ;  /* 0x0000011000017945 */ /* 0x000fe80003800200 */
[----:B------:R-:W-:-:S05]  /*0a10*/  LOP3.LUT R16, R16, 0x80000000, R17, 0xb8, !PT ;  /* 0x8000000010107812 */ /* 0x000fca00078eb811 */
[----:B------:R-:W-:-:S06]  /*0a20*/  FADD.RZ R16, R16, R17 ;  /* 0x0000001110107221 */ /* 0x000fcc000000c000 */
[----:B------:R-:W0:Y:S02]  /*0a30*/  FRND.TRUNC R16, R16 ;  /* 0x0000001000107307 */ /* 0x000e24000020d000 */
[----:B0-----:R-:W-:-:S06]  /*0a40*/  FFMA R4, -R23, R16, R4 ;  /* 0x0000001017047223 */ /* 0x001fcc0000000104 */
[----:B--2---:R-:W0:Y:S08]  /*0a50*/  MUFU.RCP R20, R21 ;  /* 0x0000001500147308 */ /* 0x004e300000001000 */
[----:B------:R-:W1:Y:S01]  /*0a60*/  FCHK P0, R0, R21 ;  /* 0x0000001500007302 */ /* 0x000e620000000000 */
[----:B0-----:R-:W-:-:S04]  /*0a70*/  FFMA R3, -R21, R20, 1 ;  /* 0x3f80000015037423 */ /* 0x001fc80000000114 */
[----:B------:R-:W-:-:S04]  /*0a80*/  FFMA R3, R20, R3, R20 ;  /* 0x0000000314037223 */ /* 0x000fc80000000014 */
[----:B------:R-:W-:-:S04]  /*0a90*/  FFMA R20, R0, R3, RZ ;  /* 0x0000000300147223 */ /* 0x000fc800000000ff */
[----:B------:R-:W-:-:S04]  /*0aa0*/  FFMA R17, -R21, R20, R0 ;  /* 0x0000001415117223 */ /* 0x000fc80000000100 */
[----:B------:R-:W-:Y:S01]  /*0ab0*/  FFMA R3, R3, R17, R20 ;  /* 0x0000001103037223 */ /* 0x000fe20000000014 */
[----:B-1----:R-:W-:Y:S06]  /*0ac0*/  @!P0 BRA `(.L_x_7) ;  /* 0x0000000000108947 */ /* 0x002fec0003800000 */
[----:B------:R-:W-:Y:S01]  /*0ad0*/  MOV R3, R0 ;  /* 0x0000000000037202 */ /* 0x000fe20000000f00 */
[----:B------:R-:W-:Y:S01]  /*0ae0*/  IMAD.MOV.U32 R23, RZ, RZ, R21 ;  /* 0x000000ffff177224 */ /* 0x000fe200078e0015 */
[----:B------:R-:W-:-:S07]  /*0af0*/  MOV R16, 0xb10 ;  /* 0x00000b1000107802 */ /* 0x000fce0000000f00 */
[----:B-----5:R-:W-:Y:S05]  /*0b00*/  CALL.REL.NOINC `($__internal_1_$__cuda_sm3x_div_rn_noftz_f32_slowpath) ;  /* 0x0000000400347944 */ /* 0x020fea0003c00000 */
.L_x_7:
[----:B------:R-:W-:Y:S05]  /*0b10*/  BSYNC.RECONVERGENT B1 ;  /* 0x0000000000017941 */ /* 0x000fea0003800200 */
.L_x_6:
[----:B------:R-:W2:Y:S01]  /*0b20*/  LDG.E R23, desc[UR6][R8.64+0x8] ;  /* 0x0000080608177981 */ /* 0x000ea2000c1e1900 */
[----:B------:R-:W-:Y:S01]  /*0b30*/  MOV R16, 0x3f000000 ;  /* 0x3f00000000107802 */ /* 0x000fe20000000f00 */
[----:B------:R-:W-:Y:S03]  /*0b40*/  BSSY.RECONVERGENT B1, `(.L_x_8) ;  /* 0x0000010000017945 */ /* 0x000fe60003800200 */
        /* <DEDUP_REMOVED lines=12> */
[----:B------:R-:W-:Y:S02]  /*0c10*/  MOV R3, R2 ;  /* 0x0000000200037202 */ /* 0x000fe40000000f00 */
[----:B------:R-:W-:-:S07]  /*0c20*/  MOV R16, 0xc40 ;  /* 0x00000c4000107802 */ /* 0x000fce0000000f00 */
[----:B-----5:R-:W-:Y:S05]  /*0c30*/  CALL.REL.NOINC `($__internal_1_$__cuda_sm3x_div_rn_noftz_f32_slowpath) ;  /* 0x0000000000e87944 */ /* 0x020fea0003c00000 */
.L_x_9:
[----:B------:R-:W-:Y:S05]  /*0c40*/  BSYNC.RECONVERGENT B1 ;  /* 0x0000000000017941 */ /* 0x000fea0003800200 */
.L_x_8:
[----:B------:R-:W-:Y:S01]  /*0c50*/  IMAD.MOV.U32 R16, RZ, RZ, 0x3f000000 ;  /* 0x3f000000ff107424 */ /* 0x000fe200078e00ff */
[----:B------:R-:W-:Y:S04]  /*0c60*/  BSSY.RECONVERGENT B1, `(.L_x_10) ;  /* 0x0000013000017945 */ /* 0x000fe80003800200 */
[----:B------:R-:W-:-:S05]  /*0c70*/  LOP3.LUT R16, R16, 0x80000000, R3, 0xb8, !PT ;  /* 0x8000000010107812 */ /* 0x000fca00078eb803 */
[----:B------:R-:W-:Y:S01]  /*0c80*/  FADD.RZ R16, R16, R3 ;  /* 0x0000000310107221 */ /* 0x000fe2000000c000 */
[----:B------:R-:W-:-:S04]  /*0c90*/  FMUL R3, R0, R0 ;  /* 0x0000000000037220 */ /* 0x000fc80000400000 */
[----:B------:R-:W-:Y:S01]  /*0ca0*/  FFMA R3, R4, R4, R3 ;  /* 0x0000000404037223 */ /* 0x000fe20000000003 */
[----:B------:R-:W0:Y:S02]  /*0cb0*/  FRND.TRUNC R16, R16 ;  /* 0x0000001000107307 */ /* 0x000e24000020d000 */
[----:B0-----:R-:W-:-:S04]  /*0cc0*/  FFMA R2, -R23, R16, R2 ;  /* 0x0000001017027223 */ /* 0x001fc80000000102 */
[----:B------:R-:W-:-:S04]  /*0cd0*/  FFMA R3, R2, R2, R3 ;  /* 0x0000000202037223 */ /* 0x000fc80000000003 */
[----:B------:R0:W1:Y:S01]  /*0ce0*/  MUFU.RSQ R2, R3 ;  /* 0x0000000300027308 */ /* 0x0000620000001400 */
[----:B------:R-:W-:-:S04]  /*0cf0*/  IADD3 R0, PT, PT, R3, -0xd000000, RZ ;  /* 0xf300000003007810 */ /* 0x000fc80007ffe0ff */
[----:B------:R-:W-:-:S13]  /*0d00*/  ISETP.GT.U32.AND P0, PT, R0, 0x727fffff, PT ;  /* 0x727fffff0000780c */ /* 0x000fda0003f04070 */
[----:B01----:R-:W-:Y:S05]  /*0d10*/  @!P0 BRA `(.L_x_11) ;  /* 0x00000000000c8947 */ /* 0x003fea0003800000 */
[----:B------:R-:W-:-:S07]  /*0d20*/  MOV R21, 0xd40 ;  /* 0x00000d4000157802 */ /* 0x000fce0000000f00 */
[----:B-----5:R-:W-:Y:S05]  /*0d30*/  CALL.REL.NOINC `($__internal_0_$__cuda_sm20_sqrt_rn_f32_slowpath) ;  /* 0x0000000000487944 */ /* 0x020fea0003c00000 */
[----:B------:R-:W-:Y:S05]  /*0d40*/  BRA `(.L_x_12) ;  /* 0x0000000000107947 */ /* 0x000fea0003800000 */
.L_x_11:
[----:B------:R-:W-:Y:S01]  /*0d50*/  FMUL.FTZ R0, R3, R2 ;  /* 0x0000000203007220 */ /* 0x000fe20000410000 */
[----:B------:R-:W-:-:S03]  /*0d60*/  FMUL.FTZ R2, R2, 0.5 ;  /* 0x3f00000002027820 */ /* 0x000fc60000410000 */
[----:B------:R-:W-:-:S04]  /*0d70*/  FFMA R3, -R0, R0, R3 ;  /* 0x0000000000037223 */ /* 0x000fc80000000103 */
[----:B------:R-:W-:-:S07]  /*0d80*/  FFMA R0, R3, R2, R0 ;  /* 0x0000000203007223 */ /* 0x000fce0000000000 */
.L_x_12:
[----:B------:R-:W-:Y:S05]  /*0d90*/  BSYNC.RECONVERGENT B1 ;  /* 0x0000000000017941 */ /* 0x000fea0003800200 */
.L_x_10:
[----:B------:R-:W-:-:S13]  /*0da0*/  FSETP.GTU.AND P0, PT, R0, UR4, PT ;  /* 0x0000000400007c0b */ /* 0x000fda000bf0c000 */
[----:B------:R-:W-:Y:S05]  /*0db0*/  @P0 BRA `(.L_x_3) ;  /* 0x0000000000080947 */ /* 0x000fea0003800000 */
[----:B------:R-:W-:-:S05]  /*0dc0*/  HFMA2 R3, -RZ, RZ, 0, 5.9604644775390625e-08 ;  /* 0x00000001ff037431 */ /* 0x000fca00000001ff */
[----:B------:R0:W5:Y:S02]  /*0dd0*/  ATOMG.E.EXCH.STRONG.GPU PT, RZ, desc[UR6][R6.64], R3 ;  /* 0x8000000306ff79a8 */ /* 0x000164000c1ef106 */
.L_x_3:
[----:B------:R-:W-:Y:S05]  /*0de0*/  BSYNC.RECONVERGENT B0 ;  /* 0x0000000000007941 */ /* 0x000fea0003800200 */
.L_x_2:
[----:B------:R-:W-:-:S05]  /*0df0*/  I2FP.F32.U32 R18, R18 ;  /* 0x0000001200127245 */ /* 0x000fca0000201000 */
[----:B------:R-:W-:-:S06]  /*0e00*/  FADD R18, R19, R18 ;  /* 0x0000001213127221 */ /* 0x000fcc0000000000 */
[----:B------:R-:W1:Y:S02]  /*0e10*/  F2I.TRUNC.NTZ R18, R18 ;  /* 0x0000001200127305 */ /* 0x000e64000020f100 */
[C---:B-1----:R-:W-:Y:S02]  /*0e20*/  ISETP.GT.AND P0, PT, R18.reuse, -0x1, PT ;  /* 0xffffffff1200780c */ /* 0x042fe40003f04270 */
[----:B------:R-:W-:-:S13]  /*0e30*/  ISETP.LT.AND P1, PT, R18, UR8, PT ;  /* 0x0000000812007c0c */ /* 0x000fda000bf21270 */
[----:B------:R-:W-:Y:S05]  /*0e40*/  @P0 BRA P1, `(.L_x_13) ;  /* 0xfffffff800600947 */ /* 0x000fea000083ffff */
[----:B------:R-:W-:Y:S05]  /*0e50*/  EXIT ;  /* 0x000000000000794d */ /* 0x000fea0003800000 */
        .weak           $__internal_0_$__cuda_sm20_sqrt_rn_f32_slowpath
        .type           $__internal_0_$__cuda_sm20_sqrt_rn_f32_slowpath,@function
        .size           $__internal_0_$__cuda_sm20_sqrt_rn_f32_slowpath,($__internal_1_$__cuda_sm3x_div_rn_noftz_f32_slowpath - $__internal_0_$__cuda_sm20_sqrt_rn_f32_slowpath)
$__internal_0_$__cuda_sm20_sqrt_rn_f32_slowpath:
[----:B------:R-:W-:-:S13]  /*0e60*/  LOP3.LUT P0, RZ, R3, 0x7fffffff, RZ, 0xc0, !PT ;  /* 0x7fffffff03ff7812 */ /* 0x000fda000780c0ff */
[----:B------:R-:W-:Y:S01]  /*0e70*/  @!P0 IMAD.MOV.U32 R2, RZ, RZ, R3 ;  /* 0x000000ffff028224 */ /* 0x000fe200078e0003 */
[----:B------:R-:W-:Y:S06]  /*0e80*/  @!P0 BRA `(.L_x_14) ;  /* 0x0000000000448947 */ /* 0x000fec0003800000 */
[----:B------:R-:W-:Y:S02]  /*0e90*/  FSETP.GEU.FTZ.AND P0, PT, R3, RZ, PT ;  /* 0x000000ff0300720b */ /* 0x000fe40003f1e000 */
[----:B------:R-:W-:-:S11]  /*0ea0*/  MOV R0, R3 ;  /* 0x0000000300007202 */ /* 0x000fd60000000f00 */
[----:B------:R-:W-:Y:S01]  /*0eb0*/  @!P0 MOV R2, 0x7fffffff ;  /* 0x7fffffff00028802 */ /* 0x000fe20000000f00 */
[----:B------:R-:W-:Y:S06]  /*0ec0*/  @!P0 BRA `(.L_x_14) ;  /* 0x0000000000348947 */ /* 0x000fec0003800000 */
[----:B------:R-:W-:-:S13]  /*0ed0*/  FSETP.GTU.FTZ.AND P0, PT, |R0|, +INF , PT ;  /* 0x7f8000000000780b */ /* 0x000fda0003f1c200 */
[----:B------:R-:W-:Y:S01]  /*0ee0*/  @P0 FADD.FTZ R2, R0, 1 ;  /* 0x3f80000000020421 */ /* 0x000fe20000010000 */
[----:B------:R-:W-:Y:S06]  /*0ef0*/  @P0 BRA `(.L_x_14) ;  /* 0x0000000000280947 */ /* 0x000fec0003800000 */
[----:B------:R-:W-:-:S13]  /*0f00*/  FSETP.NEU.FTZ.AND P0, PT, |R0|, +INF , PT ;  /* 0x7f8000000000780b */ /* 0x000fda0003f1d200 */
[----:B------:R-:W-:-:S04]  /*0f10*/  @P0 FFMA R3, R0, 1.84467440737095516160e+19, RZ ;  /* 0x5f80000000030823 */ /* 0x000fc800000000ff */
[----:B------:R-:W0:Y:S02]  /*0f20*/  @P0 MUFU.RSQ R2, R3 ;  /* 0x0000000300020308 */ /* 0x000e240000001400 */
[----:B0-----:R-:W-:Y:S01]  /*0f30*/  @P0 FMUL.FTZ R4, R3, R2 ;  /* 0x0000000203040220 */ /* 0x001fe20000410000 */
[----:B------:R-:W-:Y:S01]  /*0f40*/  @P0 FMUL.FTZ R20, R2, 0.5 ;  /* 0x3f00000002140820 */ /* 0x000fe20000410000 */
[----:B------:R-:W-:Y:S02]  /*0f50*/  @!P0 IMAD.MOV.U32 R2, RZ, RZ, R0 ;  /* 0x000000ffff028224 */ /* 0x000fe400078e0000 */
[----:B------:R-:W-:-:S04]  /*0f60*/  @P0 FADD.FTZ R16, -R4, -RZ ;  /* 0x800000ff04100221 */ /* 0x000fc80000010100 */
[----:B------:R-:W-:-:S04]  /*0f70*/  @P0 FFMA R17, R4, R16, R3 ;  /* 0x0000001004110223 */ /* 0x000fc80000000003 */
[----:B------:R-:W-:-:S04]  /*0f80*/  @P0 FFMA R17, R17, R20, R4 ;  /* 0x0000001411110223 */ /* 0x000fc80000000004 */
[----:B------:R-:W-:-:S07]  /*0f90*/  @P0 FMUL.FTZ R2, R17, 2.3283064365386962891e-10 ;  /* 0x2f80000011020820 */ /* 0x000fce0000410000 */
.L_x_14:
[----:B------:R-:W-:Y:S01]  /*0fa0*/  MOV R0, R2 ;  /* 0x0000000200007202 */ /* 0x000fe20000000f00 */
[----:B------:R-:W-:Y:S01]  /*0fb0*/  IMAD.MOV.U32 R3, RZ, RZ, 0x0 ;  /* 0x00000000ff037424 */ /* 0x000fe200078e00ff */
[----:B------:R-:W-:-:S04]  /*0fc0*/  MOV R2, R21 ;  /* 0x0000001500027202 */ /* 0x000fc80000000f00 */
[----:B------:R-:W-:Y:S05]  /*0fd0*/  RET.REL.NODEC R2 `(_Z10compWithinPfiiPiiS0_S_fi) ;  /* 0xfffffff002087950 */ /* 0x000fea0003c3ffff */
        .weak           $__internal_1_$__cuda_sm3x_div_rn_noftz_f32_slowpath
        .type           $__internal_1_$__cuda_sm3x_div_rn_noftz_f32_slowpath,@function
        .size           $__internal_1_$__cuda_sm3x_div_rn_noftz_f32_slowpath,(.L_x_28 - $__internal_1_$__cuda_sm3x_div_rn_noftz_f32_slowpath)
$__internal_1_$__cuda_sm3x_div_rn_noftz_f32_slowpath:
[----:B------:R-:W-:Y:S01]  /*0fe0*/  SHF.R.U32.HI R17, RZ, 0x17, R23 ;  /* 0x00000017ff117819 */ /* 0x000fe20000011617 */
[----:B------:R-:W-:Y:S01]  /*0ff0*/  BSSY.RECONVERGENT B2, `(.L_x_15) ;  /* 0x0000063000027945 */ /* 0x000fe20003800200 */
[----:B------:R-:W-:Y:S01]  /*1000*/  SHF.R.U32.HI R26, RZ, 0x17, R3 ;  /* 0x00000017ff1a7819 */ /* 0x000fe20000011603 */
[----:B------:R-:W-:Y:S01]  /*1010*/  IMAD.MOV.U32 R22, RZ, RZ, R23 ;  /* 0x000000ffff167224 */ /* 0x000fe200078e0017 */
[----:B------:R-:W-:Y:S02]  /*1020*/  LOP3.LUT R17, R17, 0xff, RZ, 0xc0, !PT ;  /* 0x000000ff11117812 */ /* 0x000fe400078ec0ff */
[----:B------:R-:W-:Y:S02]  /*1030*/  LOP3.LUT R26, R26, 0xff, RZ, 0xc0, !PT ;  /* 0x000000ff1a1a7812 */ /* 0x000fe400078ec0ff */
[----:B------:R-:W-:Y:S02]  /*1040*/  IADD3 R24, PT, PT, R17, -0x1, RZ ;  /* 0xffffffff11187810 */ /* 0x000fe40007ffe0ff */
[----:B------:R-:W-:-:S02]  /*1050*/  IADD3 R25, PT, PT, R26, -0x1, RZ ;  /* 0xffffffff1a197810 */ /* 0x000fc40007ffe0ff */
[----:B------:R-:W-:-:S04]  /*1060*/  ISETP.GT.U32.AND P0, PT, R24, 0xfd, PT ;  /* 0x000000fd1800780c */ /* 0x000fc80003f04070 */
[----:B------:R-:W-:-:S13]  /*1070*/  ISETP.GT.U32.OR P0, PT, R25, 0xfd, P0 ;  /* 0x000000fd1900780c */ /* 0x000fda0000704470 */
[----:B------:R-:W-:Y:S01]  /*1080*/  @!P0 MOV R20, RZ ;  /* 0x000000ff00148202 */ /* 0x000fe20000000f00 */
[----:B------:R-:W-:Y:S06]  /*1090*/  @!P0 BRA `(.L_x_16) ;  /* 0x00000000005c8947 */ /* 0x000fec0003800000 */
[----:B------:R-:W-:Y:S02]  /*10a0*/  FSETP.GTU.FTZ.AND P0, PT, |R3|, +INF , PT ;  /* 0x7f8000000300780b */ /* 0x000fe40003f1c200 */
[----:B------:R-:W-:-:S04]  /*10b0*/  FSETP.GTU.FTZ.AND P1, PT, |R23|, +INF , PT ;  /* 0x7f8000001700780b */ /* 0x000fc80003f3c200 */
[----:B------:R-:W-:-:S13]  /*10c0*/  PLOP3.LUT P0, PT, P0, P1, PT, 0xf8, 0x8f ;  /* 0x00000000008f781c */ /* 0x000fda0000703f70 */
[----:B------:R-:W-:Y:S05]  /*10d0*/  @P0 BRA `(.L_x_17) ;  /* 0x00000004004c0947 */ /* 0x000fea0003800000 */
[----:B------:R-:W-:-:S13]  /*10e0*/  LOP3.LUT P0, RZ, R22, 0x7fffffff, R3, 0xc8, !PT ;  /* 0x7fffffff16ff7812 */ /* 0x000fda000780c803 */
[----:B------:R-:W-:Y:S05]  /*10f0*/  @!P0 BRA `(.L_x_18) ;  /* 0x00000004003c8947 */ /* 0x000fea0003800000 */
[----:B------:R-:W-:Y:S02]  /*1100*/  FSETP.NEU.FTZ.AND P1, PT, |R3|, +INF , PT ;  /* 0x7f8000000300780b */ /* 0x000fe40003f3d200 */
[----:B------:R-:W-:Y:S02]  /*1110*/  FSETP.NEU.FTZ.AND P2, PT, |R23|, +INF , PT ;  /* 0x7f8000001700780b */ /* 0x000fe40003f5d200 */
[----:B------:R-:W-:-:S11]  /*1120*/  FSETP.NEU.FTZ.AND P0, PT, |R3|, +INF , PT ;  /* 0x7f8000000300780b */ /* 0x000fd60003f1d200 */
[----:B------:R-:W-:Y:S05]  /*1130*/  @!P2 BRA !P1, `(.L_x_18) ;  /* 0x00000004002ca947 */ /* 0x000fea0004800000 */
[----:B------:R-:W-:-:S04]  /*1140*/  LOP3.LUT P1, RZ, R3, 0x7fffffff, RZ, 0xc0, !PT ;  /* 0x7fffffff03ff7812 */ /* 0x000fc8000782c0ff */
[----:B------:R-:W-:-:S13]  /*1150*/  PLOP3.LUT P1, PT, P2, P1, PT, 0x2f, 0xf2 ;  /* 0x0000000000f2781c */ /* 0x000fda0001722577 */
[----:B------:R-:W-:Y:S05]  /*1160*/  @P1 BRA `(.L_x_19) ;  /* 0x0000000400181947 */ /* 0x000fea0003800000 */
[----:B------:R-:W-:-:S04]  /*1170*/  LOP3.LUT P1, RZ, R22, 0x7fffffff, RZ, 0xc0, !PT ;  /* 0x7fffffff16ff7812 */ /* 0x000fc8000782c0ff */
[----:B------:R-:W-:-:S13]  /*1180*/  PLOP3.LUT P0, PT, P0, P1, PT, 0x2f, 0xf2 ;  /* 0x0000000000f2781c */ /* 0x000fda0000702577 */
[----:B------:R-:W-:Y:S05]  /*1190*/  @P0 BRA `(.L_x_20) ;  /* 0x0000000400000947 */ /* 0x000fea0003800000 */
[----:B------:R-:W-:Y:S02]  /*11a0*/  ISETP.GE.AND P0, PT, R25, RZ, PT ;  /* 0x000000ff1900720c */ /* 0x000fe40003f06270 */
[----:B------:R-:W-:-:S11]  /*11b0*/  ISETP.GE.AND P1, PT, R24, RZ, PT ;  /* 0x000000ff1800720c */ /* 0x000fd60003f26270 */
[----:B------:R-:W-:Y:S01]  /*11c0*/  @P0 MOV R20, RZ ;  /* 0x000000ff00140202 */ /* 0x000fe20000000f00 */
[----:B------:R-:W-:Y:S02]  /*11d0*/  @!P0 IMAD.MOV.U32 R20, RZ, RZ, -0x40 ;  /* 0xffffffc0ff148424 */ /* 0x000fe400078e00ff */
[----:B------:R-:W-:Y:S01]  /*11e0*/  @!P0 FFMA R3, R3, 1.84467440737095516160e+19, RZ ;  /* 0x5f80000003038823 */ /* 0x000fe200000000ff */
[----:B------:R-:W-:Y:S02]  /*11f0*/  @!P1 FFMA R22, R23, 1.84467440737095516160e+19, RZ ;  /* 0x5f80000017169823 */ /* 0x000fe400000000ff */
[----:B------:R-:W-:-:S07]  /*1200*/  @!P1 IADD3 R20, PT, PT, R20, 0x40, RZ ;  /* 0x0000004014149810 */ /* 0x000fce0007ffe0ff */
.L_x_16:
[----:B------:R-:W-:Y:S01]  /*1210*/  LEA R25, R17, 0xc0800000, 0x17 ;  /* 0xc080000011197811 */ /* 0x000fe200078eb8ff */
[----:B------:R-:W-:Y:S01]  /*1220*/  BSSY.RECONVERGENT B3, `(.L_x_21) ;  /* 0x0000036000037945 */ /* 0x000fe20003800200 */
[----:B------:R-:W-:Y:S02]  /*1230*/  IADD3 R26, PT, PT, R26, -0x7f, RZ ;  /* 0xffffff811a1a7810 */ /* 0x000fe40007ffe0ff */
[----:B------:R-:W-:-:S03]  /*1240*/  IADD3 R28, PT, PT, -R25, R22, RZ ;  /* 0x00000016191c7210 */ /* 0x000fc60007ffe1ff */
[----:B------:R-:W-:Y:S01]  /*1250*/  IMAD R3, R26, -0x800000, R3 ;  /* 0xff8000001a037824 */ /* 0x000fe200078e0203 */
[----:B------:R-:W0:Y:S01]  /*1260*/  MUFU.RCP R25, R28 ;  /* 0x0000001c00197308 */ /* 0x000e220000001000 */
[----:B------:R-:W-:-:S04]  /*1270*/  FADD.FTZ R24, -R28, -RZ ;  /* 0x800000ff1c187221 */ /* 0x000fc80000010100 */
[----:B0-----:R-:W-:-:S04]  /*1280*/  FFMA R22, R25, R24, 1 ;  /* 0x3f80000019167423 */ /* 0x001fc80000000018 */
[----:B------:R-:W-:-:S04]  /*1290*/  FFMA R22, R25, R22, R25 ;  /* 0x0000001619167223 */ /* 0x000fc80000000019 */
[----:B------:R-:W-:-:S04]  /*12a0*/  FFMA R25, R3, R22, RZ ;  /* 0x0000001603197223 */ /* 0x000fc800000000ff */
[----:B------:R-:W-:-:S04]  /*12b0*/  FFMA R27, R24, R25, R3 ;  /* 0x00000019181b7223 */ /* 0x000fc80000000003 */
[----:B------:R-:W-:Y:S01]  /*12c0*/  FFMA R27, R22, R27, R25 ;  /* 0x0000001b161b7223 */ /* 0x000fe20000000019 */
[----:B------:R-:W-:-:S03]  /*12d0*/  IADD3 R25, PT, PT, R26, 0x7f, -R17 ;  /* 0x0000007f1a197810 */ /* 0x000fc60007ffe811 */
[----:B------:R-:W-:Y:S02]  /*12e0*/  FFMA R24, R24, R27, R3 ;  /* 0x0000001b18187223 */ /* 0x000fe40000000003 */
[----:B------:R-:W-:Y:S02]  /*12f0*/  IMAD.IADD R20, R25, 0x1, R20 ;  /* 0x0000000119147824 */ /* 0x000fe400078e0214 */
[----:B------:R-:W-:-:S05]  /*1300*/  FFMA R3, R22, R24, R27 ;  /* 0x0000001816037223 */ /* 0x000fca000000001b */
[----:B------:R-:W-:-:S04]  /*1310*/  SHF.R.U32.HI R17, RZ, 0x17, R3 ;  /* 0x00000017ff117819 */ /* 0x000fc80000011603 */
[----:B------:R-:W-:-:S04]  /*1320*/  LOP3.LUT R17, R17, 0xff, RZ, 0xc0, !PT ;  /* 0x000000ff11117812 */ /* 0x000fc800078ec0ff */
[----:B------:R-:W-:-:S04]  /*1330*/  IADD3 R17, PT, PT, R17, R20, RZ ;  /* 0x0000001411117210 */ /* 0x000fc80007ffe0ff */
[----:B------:R-:W-:-:S04]  /*1340*/  IADD3 R25, PT, PT, R17, -0x1, RZ ;  /* 0xffffffff11197810 */ /* 0x000fc80007ffe0ff */
[----:B------:R-:W-:-:S13]  /*1350*/  ISETP.GE.U32.AND P0, PT, R25, 0xfe, PT ;  /* 0x000000fe1900780c */ /* 0x000fda0003f06070 */
[----:B------:R-:W-:Y:S05]  /*1360*/  @!P0 BRA `(.L_x_22) ;  /* 0x0000000000808947 */ /* 0x000fea0003800000 */
[----:B------:R-:W-:-:S13]  /*1370*/  ISETP.GT.AND P0, PT, R17, 0xfe, PT ;  /* 0x000000fe1100780c */ /* 0x000fda0003f04270 */
[----:B------:R-:W-:Y:S05]  /*1380*/  @P0 BRA `(.L_x_23) ;  /* 0x00000000006c0947 */ /* 0x000fea0003800000 */
[----:B------:R-:W-:-:S13]  /*1390*/  ISETP.GE.AND P0, PT, R17, 0x1, PT ;  /* 0x000000011100780c */ /* 0x000fda0003f06270 */
[----:B------:R-:W-:Y:S05]  /*13a0*/  @P0 BRA `(.L_x_24) ;  /* 0x0000000000740947 */ /* 0x000fea0003800000 */
[----:B------:R-:W-:Y:S02]  /*13b0*/  ISETP.GE.AND P0, PT, R17, -0x18, PT ;  /* 0xffffffe81100780c */ /* 0x000fe40003f06270 */
[----:B------:R-:W-:-:S11]  /*13c0*/  LOP3.LUT R3, R3, 0x80000000, RZ, 0xc0, !PT ;  /* 0x8000000003037812 */ /* 0x000fd600078ec0ff */
[----:B------:R-:W-:Y:S05]  /*13d0*/  @!P0 BRA `(.L_x_24) ;  /* 0x0000000000688947 */ /* 0x000fea0003800000 */
[CCC-:B------:R-:W-:Y:S01]  /*13e0*/  FFMA.RZ R20, R22.reuse, R24.reuse, R27.reuse ;  /* 0x0000001816147223 */ /* 0x1c0fe2000000c01b */
[CCC-:B------:R-:W-:Y:S01]  /*13f0*/  FFMA.RP R25, R22.reuse, R24.reuse, R27.reuse ;  /* 0x0000001816197223 */ /* 0x1c0fe2000000801b */
[----:B------:R-:W-:Y:S01]  /*1400*/  FFMA.RM R22, R22, R24, R27 ;  /* 0x0000001816167223 */ /* 0x000fe2000000401b */
[C---:B------:R-:W-:Y:S02]  /*1410*/  IADD3 R27, PT, PT, R17.reuse, 0x20, RZ ;  /* 0x00000020111b7810 */ /* 0x040fe40007ffe0ff */
[----:B------:R-:W-:Y:S02]  /*1420*/  LOP3.LUT R20, R20, 0x7fffff, RZ, 0xc0, !PT ;  /* 0x007fffff14147812 */ /* 0x000fe400078ec0ff */
[C---:B------:R-:W-:Y:S02]  /*1430*/  ISETP.NE.AND P2, PT, R17.reuse, RZ, PT ;  /* 0x000000ff1100720c */ /* 0x040fe40003f45270 */
[----:B------:R-:W-:Y:S02]  /*1440*/  LOP3.LUT R20, R20, 0x800000, RZ, 0xfc, !PT ;  /* 0x0080000014147812 */ /* 0x000fe400078efcff */
[----:B------:R-:W-:Y:S01]  /*1450*/  ISETP.NE.AND P1, PT, R17, RZ, PT ;  /* 0x000000ff1100720c */ /* 0x000fe20003f25270 */
[----:B------:R-:W-:Y:S01]  /*1460*/  IMAD.MOV R17, RZ, RZ, -R17 ;  /* 0x000000ffff117224 */ /* 0x000fe200078e0a11 */
[----:B------:R-:W-:-:S02]  /*1470*/  SHF.L.U32 R27, R20, R27, RZ ;  /* 0x0000001b141b7219 */ /* 0x000fc400000006ff */
[----:B------:R-:W-:Y:S02]  /*1480*/  FSETP.NEU.FTZ.AND P0, PT, R25, R22, PT ;  /* 0x000000161900720b */ /* 0x000fe40003f1d000 */
[----:B------:R-:W-:Y:S02]  /*1490*/  SEL R17, R17, RZ, P2 ;  /* 0x000000ff11117207 */ /* 0x000fe40001000000 */
[----:B------:R-:W-:Y:S02]  /*14a0*/  ISETP.NE.AND P1, PT, R27, RZ, P1 ;  /* 0x000000ff1b00720c */ /* 0x000fe40000f25270 */
[----:B------:R-:W-:Y:S02]  /*14b0*/  SHF.R.U32.HI R17, RZ, R17, R20 ;  /* 0x00000011ff117219 */ /* 0x000fe40000011614 */
[----:B------:R-:W-:Y:S02]  /*14c0*/  PLOP3.LUT P0, PT, P0, P1, PT, 0xf8, 0x8f ;  /* 0x00000000008f781c */ /* 0x000fe40000703f70 */
[----:B------:R-:W-:-:S02]  /*14d0*/  SHF.R.U32.HI R25, RZ, 0x1, R17 ;  /* 0x00000001ff197819 */ /* 0x000fc40000011611 */
[----:B------:R-:W-:-:S04]  /*14e0*/  SEL R20, RZ, 0x1, !P0 ;  /* 0x00000001ff147807 */ /* 0x000fc80004000000 */
[----:B------:R-:W-:-:S04]  /*14f0*/  LOP3.LUT R20, R20, 0x1, R25, 0xf8, !PT ;  /* 0x0000000114147812 */ /* 0x000fc800078ef819 */
[----:B------:R-:W-:-:S04]  /*1500*/  LOP3.LUT R20, R20, R17, RZ, 0xc0, !PT ;  /* 0x0000001114147212 */ /* 0x000fc800078ec0ff */
[----:B------:R-:W-:-:S04]  /*1510*/  IADD3 R20, PT, PT, R25, R20, RZ ;  /* 0x0000001419147210 */ /* 0x000fc80007ffe0ff */
[----:B------:R-:W-:Y:S01]  /*1520*/  LOP3.LUT R3, R20, R3, RZ, 0xfc, !PT ;  /* 0x0000000314037212 */ /* 0x000fe200078efcff */
[----:B------:R-:W-:Y:S06]  /*1530*/  BRA `(.L_x_24) ;  /* 0x0000000000107947 */ /* 0x000fec0003800000 */
.L_x_23:
[----:B------:R-:W-:-:S04]  /*1540*/  LOP3.LUT R3, R3, 0x80000000, RZ, 0xc0, !PT ;  /* 0x8000000003037812 */ /* 0x000fc800078ec0ff */
[----:B------:R-:W-:Y:S01]  /*1550*/  LOP3.LUT R3, R3, 0x7f800000, RZ, 0xfc, !PT ;  /* 0x7f80000003037812 */ /* 0x000fe200078efcff */
[----:B------:R-:W-:Y:S06]  /*1560*/  BRA `(.L_x_24) ;  /* 0x0000000000047947 */ /* 0x000fec0003800000 */
.L_x_22:
[----:B------:R-:W-:-:S07]  /*1570*/  LEA R3, R20, R3, 0x17 ;  /* 0x0000000314037211 */ /* 0x000fce00078eb8ff */
.L_x_24:
[----:B------:R-:W-:Y:S05]  /*1580*/  BSYNC.RECONVERGENT B3 ;  /* 0x0000000000037941 */ /* 0x000fea0003800200 */
.L_x_21:
[----:B------:R-:W-:Y:S05]  /*1590*/  BRA `(.L_x_25) ;  /* 0x0000000000207947 */ /* 0x000fea0003800000 */
.L_x_20:
[----:B------:R-:W-:-:S04]  /*15a0*/  LOP3.LUT R3, R22, 0x80000000, R3, 0x48, !PT ;  /* 0x8000000016037812 */ /* 0x000fc800078e4803 */
[----:B------:R-:W-:Y:S01]  /*15b0*/  LOP3.LUT R3, R3, 0x7f800000, RZ, 0xfc, !PT ;  /* 0x7f80000003037812 */ /* 0x000fe200078efcff */
[----:B------:R-:W-:Y:S06]  /*15c0*/  BRA `(.L_x_25) ;  /* 0x0000000000147947 */ /* 0x000fec0003800000 */
.L_x_19:
[----:B------:R-:W-:Y:S01]  /*15d0*/  LOP3.LUT R3, R22, 0x80000000, R3, 0x48, !PT ;  /* 0x8000000016037812 */ /* 0x000fe200078e4803 */
[----:B------:R-:W-:Y:S06]  /*15e0*/  BRA `(.L_x_25) ;  /* 0x00000000000c7947 */ /* 0x000fec0003800000 */
.L_x_18:
[----:B------:R-:W0:Y:S01]  /*15f0*/  MUFU.RSQ R3, -QNAN ;  /* 0xffc0000000037908 */ /* 0x000e220000001400 */
[----:B------:R-:W-:Y:S05]  /*1600*/  BRA `(.L_x_25) ;  /* 0x0000000000047947 */ /* 0x000fea0003800000 */
.L_x_17:
[----:B------:R-:W-:-:S07]  /*1610*/  FADD.FTZ R3, R3, R23 ;  /* 0x0000001703037221 */ /* 0x000fce0000010000 */
.L_x_25:
[----:B------:R-:W-:Y:S05]  /*1620*/  BSYNC.RECONVERGENT B2 ;  /* 0x0000000000027941 */ /* 0x000fea0003800200 */
.L_x_15:
[----:B------:R-:W-:-:S04]  /*1630*/  HFMA2 R17, -RZ, RZ, 0, 0 ;  /* 0x00000000ff117431 */ /* 0x000fc800000001ff */
[----:B0-----:R-:W-:Y:S05]  /*1640*/  RET.REL.NODEC R16 `(_Z10compWithinPfiiPiiS0_S_fi) ;  /* 0xffffffe8106c7950 */ /* 0x001fea0003c3ffff */
.L_x_26:
[----:B------:R-:W-:-:S00]  /*1650*/  BRA `(.L_x_26) ;  /* 0xfffffffc00fc7947 */ /* 0x000fc0000383ffff */
[----:B------:R-:W-:-:S00]  /*1660*/  NOP ;  /* 0x0000000000007918 */ /* 0x000fc00000000000 */
        /* <DEDUP_REMOVED lines=9> */
.L_x_28:


//--------------------- .nv.shared.reserved.0     --------------------------
	.section	.nv.shared.reserved.0,"aw",@nobits
	.weak		__nv_reservedSMEM_offset_0_alias
	.size		__nv_reservedSMEM_offset_0_alias, 0, 64
	.other		__nv_reservedSMEM_offset_0_alias,@"STO_CUDA_RESERVED_SHARED STV_DEFAULT"
__nv_reservedSMEM_offset_0_alias:
	.zero		0
	.zero		64


//--------------------- .nv.constant0._Z10compWithinPfiiPiiS0_S_fi --------------------------
	.section	.nv.constant0._Z10compWithinPfiiPiiS0_S_fi,"a",@progbits
	.sectionflags	@""
	.align	4
.nv.constant0._Z10compWithinPfiiPiiS0_S_fi:
	.zero		952


//--------------------- SYMBOLS --------------------------

	.type		.nv.reservedSmem.offset0,@object
	.size		.nv.reservedSmem.offset0,0x4
